//
// Generated by NVIDIA NVVM Compiler
//
// Compiler Build ID: CL-36424714
// Cuda compilation tools, release 13.0, V13.0.88
// Based on NVVM 20.0.0
//

.version 9.0
.target sm_100
.address_size 64

	// .globl	_Z15MatrixMulKernelPiS_S_i

.visible .entry _Z15MatrixMulKernelPiS_S_i(
	.param .u64 .ptr .align 1 _Z15MatrixMulKernelPiS_S_i_param_0,
	.param .u64 .ptr .align 1 _Z15MatrixMulKernelPiS_S_i_param_1,
	.param .u64 .ptr .align 1 _Z15MatrixMulKernelPiS_S_i_param_2,
	.param .u32 _Z15MatrixMulKernelPiS_S_i_param_3
)
{
	.reg .pred 	%p<10>;
	.reg .b32 	%r<105>;
	.reg .b64 	%rd<67>;

	ld.param.u64 	%rd14, [_Z15MatrixMulKernelPiS_S_i_param_0];
	ld.param.u64 	%rd15, [_Z15MatrixMulKernelPiS_S_i_param_1];
	ld.param.u32 	%r30, [_Z15MatrixMulKernelPiS_S_i_param_3];
	cvta.to.global.u64 	%rd1, %rd15;
	cvta.to.global.u64 	%rd2, %rd14;
	mov.u32 	%r31, %ctaid.y;
	mov.u32 	%r32, %ntid.y;
	mov.u32 	%r33, %tid.y;
	mad.lo.s32 	%r1, %r31, %r32, %r33;
	mov.u32 	%r34, %ctaid.x;
	mov.u32 	%r35, %ntid.x;
	mov.u32 	%r36, %tid.x;
	mad.lo.s32 	%r2, %r34, %r35, %r36;
	max.s32 	%r37, %r1, %r2;
	setp.ge.s32 	%p1, %r37, %r30;
	@%p1 bra 	$L__BB0_13;
	mul.lo.s32 	%r3, %r30, %r1;
	and.b32  	%r4, %r30, 7;
	setp.lt.u32 	%p2, %r30, 8;
	mov.b32 	%r99, 0;
	mov.u32 	%r104, %r99;
	@%p2 bra 	$L__BB0_4;
	and.b32  	%r99, %r30, 2147483640;
	neg.s32 	%r93, %r99;
	mul.wide.s32 	%rd16, %r30, 4;
	add.s64 	%rd3, %rd1, %rd16;
	shl.b32 	%r7, %r30, 3;
	mul.wide.s32 	%rd17, %r30, 8;
	add.s64 	%rd4, %rd1, %rd17;
	mul.wide.s32 	%rd18, %r30, 12;
	add.s64 	%rd5, %rd1, %rd18;
	mul.wide.s32 	%rd19, %r30, 16;
	add.s64 	%rd6, %rd1, %rd19;
	mul.wide.s32 	%rd20, %r30, 20;
	add.s64 	%rd7, %rd1, %rd20;
	mul.wide.s32 	%rd21, %r30, 24;
	add.s64 	%rd8, %rd1, %rd21;
	mul.wide.s32 	%rd22, %r30, 28;
	add.s64 	%rd9, %rd1, %rd22;
	mul.wide.u32 	%rd23, %r3, 4;
	add.s64 	%rd24, %rd23, %rd2;
	add.s64 	%rd66, %rd24, 16;
	mov.b32 	%r104, 0;
	mov.u32 	%r92, %r2;
$L__BB0_3:
	.pragma "nounroll";
	mul.wide.s32 	%rd25, %r92, 4;
	add.s64 	%rd26, %rd3, %rd25;
	add.s64 	%rd27, %rd4, %rd25;
	add.s64 	%rd28, %rd5, %rd25;
	add.s64 	%rd29, %rd6, %rd25;
	add.s64 	%rd30, %rd7, %rd25;
	add.s64 	%rd31, %rd8, %rd25;
	add.s64 	%rd32, %rd9, %rd25;
	add.s64 	%rd33, %rd1, %rd25;
	ld.global.u32 	%r41, [%rd66+-16];
	ld.global.u32 	%r42, [%rd33];
	mad.lo.s32 	%r43, %r42, %r41, %r104;
	ld.global.u32 	%r44, [%rd66+-12];
	ld.global.u32 	%r45, [%rd26];
	mad.lo.s32 	%r46, %r45, %r44, %r43;
	ld.global.u32 	%r47, [%rd66+-8];
	ld.global.u32 	%r48, [%rd27];
	mad.lo.s32 	%r49, %r48, %r47, %r46;
	ld.global.u32 	%r50, [%rd66+-4];
	ld.global.u32 	%r51, [%rd28];
	mad.lo.s32 	%r52, %r51, %r50, %r49;
	ld.global.u32 	%r53, [%rd66];
	ld.global.u32 	%r54, [%rd29];
	mad.lo.s32 	%r55, %r54, %r53, %r52;
	ld.global.u32 	%r56, [%rd66+4];
	ld.global.u32 	%r57, [%rd30];
	mad.lo.s32 	%r58, %r57, %r56, %r55;
	ld.global.u32 	%r59, [%rd66+8];
	ld.global.u32 	%r60, [%rd31];
	mad.lo.s32 	%r61, %r60, %r59, %r58;
	ld.global.u32 	%r62, [%rd66+12];
	ld.global.u32 	%r63, [%rd32];
	mad.lo.s32 	%r104, %r63, %r62, %r61;
	add.s32 	%r93, %r93, 8;
	add.s32 	%r92, %r92, %r7;
	add.s64 	%rd66, %rd66, 32;
	setp.ne.s32 	%p3, %r93, 0;
	@%p3 bra 	$L__BB0_3;
$L__BB0_4:
	setp.eq.s32 	%p4, %r4, 0;
	@%p4 bra 	$L__BB0_12;
	and.b32  	%r17, %r30, 3;
	setp.lt.u32 	%p5, %r4, 4;
	@%p5 bra 	$L__BB0_7;
	add.s32 	%r65, %r99, %r3;
	mul.wide.u32 	%rd34, %r65, 4;
	add.s64 	%rd35, %rd2, %rd34;
	ld.global.u32 	%r66, [%rd35];
	mad.lo.s32 	%r67, %r99, %r30, %r2;
	mul.wide.s32 	%rd36, %r67, 4;
	add.s64 	%rd37, %rd1, %rd36;
	ld.global.u32 	%r68, [%rd37];
	mad.lo.s32 	%r69, %r68, %r66, %r104;
	cvt.u64.u32 	%rd38, %r3;
	cvt.u64.u32 	%rd39, %r99;
	add.s64 	%rd40, %rd39, %rd38;
	shl.b64 	%rd41, %rd40, 2;
	add.s64 	%rd42, %rd2, %rd41;
	ld.global.u32 	%r70, [%rd42+4];
	mul.wide.s32 	%rd43, %r30, 4;
	add.s64 	%rd44, %rd37, %rd43;
	ld.global.u32 	%r71, [%rd44];
	mad.lo.s32 	%r72, %r71, %r70, %r69;
	ld.global.u32 	%r73, [%rd42+8];
	add.s64 	%rd45, %rd44, %rd43;
	ld.global.u32 	%r74, [%rd45];
	mad.lo.s32 	%r75, %r74, %r73, %r72;
	ld.global.u32 	%r76, [%rd42+12];
	add.s64 	%rd46, %rd45, %rd43;
	ld.global.u32 	%r77, [%rd46];
	mad.lo.s32 	%r104, %r77, %r76, %r75;
	add.s32 	%r99, %r99, 4;
$L__BB0_7:
	setp.eq.s32 	%p6, %r17, 0;
	@%p6 bra 	$L__BB0_12;
	setp.eq.s32 	%p7, %r17, 1;
	@%p7 bra 	$L__BB0_10;
	add.s32 	%r79, %r99, %r3;
	mul.wide.u32 	%rd47, %r79, 4;
	add.s64 	%rd48, %rd2, %rd47;
	ld.global.u32 	%r80, [%rd48];
	mad.lo.s32 	%r81, %r99, %r30, %r2;
	mul.wide.s32 	%rd49, %r81, 4;
	add.s64 	%rd50, %rd1, %rd49;
	ld.global.u32 	%r82, [%rd50];
	mad.lo.s32 	%r83, %r82, %r80, %r104;
	cvt.u64.u32 	%rd51, %r3;
	cvt.u64.u32 	%rd52, %r99;
	add.s64 	%rd53, %rd52, %rd51;
	shl.b64 	%rd54, %rd53, 2;
	add.s64 	%rd55, %rd2, %rd54;
	ld.global.u32 	%r84, [%rd55+4];
	mul.wide.s32 	%rd56, %r30, 4;
	add.s64 	%rd57, %rd50, %rd56;
	ld.global.u32 	%r85, [%rd57];
	mad.lo.s32 	%r104, %r85, %r84, %r83;
	add.s32 	%r99, %r99, 2;
$L__BB0_10:
	and.b32  	%r86, %r30, 1;
	setp.eq.b32 	%p8, %r86, 1;
	not.pred 	%p9, %p8;
	@%p9 bra 	$L__BB0_12;
	add.s32 	%r87, %r99, %r3;
	mul.wide.u32 	%rd58, %r87, 4;
	add.s64 	%rd59, %rd2, %rd58;
	ld.global.u32 	%r88, [%rd59];
	mad.lo.s32 	%r89, %r99, %r30, %r2;
	mul.wide.s32 	%rd60, %r89, 4;
	add.s64 	%rd61, %rd1, %rd60;
	ld.global.u32 	%r90, [%rd61];
	mad.lo.s32 	%r104, %r90, %r88, %r104;
$L__BB0_12:
	ld.param.u64 	%rd65, [_Z15MatrixMulKernelPiS_S_i_param_2];
	add.s32 	%r91, %r3, %r2;
	cvta.to.global.u64 	%rd62, %rd65;
	mul.wide.s32 	%rd63, %r91, 4;
	add.s64 	%rd64, %rd62, %rd63;
	st.global.u32 	[%rd64], %r104;
$L__BB0_13:
	ret;

}


// ===== COMPILED SASS (sm_100) =====

	.target	sm_100

	.elftype	@"ET_EXEC"


//--------------------- .note.nv.tkinfo           --------------------------
	.section	.note.nv.tkinfo,"",@"SHT_NOTE"
	.sectionflags	@"SHF_NOTE_NV_TKINFO"
	.tkinfo
        /*0018*/ 	.word	0x00000002
        /*0030*/ 	.string	""
        /*0030*/ 	.string	"ptxas"
        /*0030*/ 	.string	"Cuda compilation tools, release 13.0, V13.0.88"
        /*0030*/ 	.string	"Build cuda_13.0.r13.0/compiler.36424714_0"
        /*0030*/ 	.string	"-arch sm_100 -m 64 "



//--------------------- .note.nv.cuinfo           --------------------------
	.section	.note.nv.cuinfo,"",@"SHT_NOTE"
	.sectionflags	@"SHF_NOTE_NV_CUINFO"
        /*0018*/ 	.short	0x0002
        /*001a*/ 	.short	0x0064
        /*001c*/ 	.short	0x0082
	.zero		2


//--------------------- .nv.info                  --------------------------
	.section	.nv.info,"",@"SHT_CUDA_INFO"
	.align	4


	//----- nvinfo : EIATTR_REGCOUNT
	.align		4
        /*0000*/ 	.byte	0x04, 0x2f
        /*0002*/ 	.short	(.L_1 - .L_0)
	.align		4
.L_0:
        /*0004*/ 	.word	index@(_Z15MatrixMulKernelPiS_S_i)
        /*0008*/ 	.word	0x0000001e


	//----- nvinfo : EIATTR_FRAME_SIZE
	.align		4
.L_1:
        /*000c*/ 	.byte	0x04, 0x11
        /*000e*/ 	.short	(.L_3 - .L_2)
	.align		4
.L_2:
        /*0010*/ 	.word	index@(_Z15MatrixMulKernelPiS_S_i)
        /*0014*/ 	.word	0x00000000


	//----- nvinfo : EIATTR_MIN_STACK_SIZE
	.align		4
.L_3:
        /*0018*/ 	.byte	0x04, 0x12
        /*001a*/ 	.short	(.L_5 - .L_4)
	.align		4
.L_4:
        /*001c*/ 	.word	index@(_Z15MatrixMulKernelPiS_S_i)
        /*0020*/ 	.word	0x00000000
.L_5:


//--------------------- .nv.compat                --------------------------
	.section	.nv.compat,"",@"SHT_CUDA_COMPAT_INFO"
	.align	4
        /*0000*/ 	.byte	0x02, 0x09, 0x00, 0x00, 0x02, 0x02, 0x01, 0x00, 0x02, 0x05, 0x05, 0x00, 0x03, 0x07, 0x01, 0x01
        /*0010*/ 	.byte	0x02, 0x03, 0x00, 0x00, 0x02, 0x06, 0x01, 0x00, 0x04, 0x0b, 0x08, 0x00, 0x09, 0x00, 0x00, 0x00
        /*0020*/ 	.byte	0x00, 0x00, 0x00, 0x00


//--------------------- .nv.info._Z15MatrixMulKernelPiS_S_i --------------------------
	.section	.nv.info._Z15MatrixMulKernelPiS_S_i,"",@"SHT_CUDA_INFO"
	.sectionflags	@""
	.align	4


	//----- nvinfo : EIATTR_CUDA_API_VERSION
	.align		4
        /*0000*/ 	.byte	0x04, 0x37
        /*0002*/ 	.short	(.L_7 - .L_6)
.L_6:
        /*0004*/ 	.word	0x00000082


	//----- nvinfo : EIATTR_KPARAM_INFO
	.align		4
.L_7:
        /*0008*/ 	.byte	0x04, 0x17
        /*000a*/ 	.short	(.L_9 - .L_8)
.L_8:
        /*000c*/ 	.word	0x00000000
        /*0010*/ 	.short	0x0003
        /*0012*/ 	.short	0x0018
        /*0014*/ 	.byte	0x00, 0xf0, 0x11, 0x00


	//----- nvinfo : EIATTR_KPARAM_INFO
	.align		4
.L_9:
        /*0018*/ 	.byte	0x04, 0x17
        /*001a*/ 	.short	(.L_11 - .L_10)
.L_10:
        /*001c*/ 	.word	0x00000000
        /*0020*/ 	.short	0x0002
        /*0022*/ 	.short	0x0010
        /*0024*/ 	.byte	0x00, 0xf5, 0x21, 0x00


	//----- nvinfo : EIATTR_KPARAM_INFO
	.align		4
.L_11:
        /*0028*/ 	.byte	0x04, 0x17
        /*002a*/ 	.short	(.L_13 - .L_12)
.L_12:
        /*002c*/ 	.word	0x00000000
        /*0030*/ 	.short	0x0001
        /*0032*/ 	.short	0x0008
        /*0034*/ 	.byte	0x00, 0xf5, 0x21, 0x00


	//----- nvinfo : EIATTR_KPARAM_INFO
	.align		4
.L_13:
        /*0038*/ 	.byte	0x04, 0x17
        /*003a*/ 	.short	(.L_15 - .L_14)
.L_14:
        /*003c*/ 	.word	0x00000000
        /*0040*/ 	.short	0x0000
        /*0042*/ 	.short	0x0000
        /*0044*/ 	.byte	0x00, 0xf5, 0x21, 0x00


	//----- nvinfo : EIATTR_SPARSE_MMA_MASK
	.align		4
.L_15:
        /*0048*/ 	.byte	0x03, 0x50
        /*004a*/ 	.short	0x0000


	//----- nvinfo : EIATTR_MAXREG_COUNT
	.align		4
        /*004c*/ 	.byte	0x03, 0x1b
        /*004e*/ 	.short	0x00ff


	//----- nvinfo : EIATTR_MERCURY_ISA_VERSION
	.align		4
        /*0050*/ 	.byte	0x03, 0x5f
        /*0052*/ 	.short	0x0101


	//----- nvinfo : EIATTR_VRC_CTA_INIT_COUNT
	.align		4
        /*0054*/ 	.byte	0x02, 0x4a
	.zero		1
	.zero		1


	//----- nvinfo : EIATTR_EXIT_INSTR_OFFSETS
	.align		4
        /*0058*/ 	.byte	0x04, 0x1c
        /*005a*/ 	.short	(.L_17 - .L_16)


	//   ....[0]....
.L_16:
        /*005c*/ 	.word	0x000000c0


	//   ....[1]....
        /*0060*/ 	.word	0x00000a90


	//----- nvinfo : EIATTR_CBANK_PARAM_SIZE
	.align		4
.L_17:
        /*0064*/ 	.byte	0x03, 0x19
        /*0066*/ 	.short	0x001c


	//----- nvinfo : EIATTR_PARAM_CBANK
	.align		4
        /*0068*/ 	.byte	0x04, 0x0a
        /*006a*/ 	.short	(.L_19 - .L_18)
	.align		4
.L_18:
        /*006c*/ 	.word	index@(.nv.constant0._Z15MatrixMulKernelPiS_S_i)
        /*0070*/ 	.short	0x0380
        /*0072*/ 	.short	0x001c


	//----- nvinfo : EIATTR_SW_WAR
	.align		4
.L_19:
        /*0074*/ 	.byte	0x04, 0x36
        /*0076*/ 	.short	(.L_21 - .L_20)
.L_20:
        /*0078*/ 	.word	0x00000008
.L_21:


//--------------------- .nv.callgraph             --------------------------
	.section	.nv.callgraph,"",@"SHT_CUDA_CALLGRAPH"
	.align	4
	.sectionentsize	8
	.align		4
        /*0000*/ 	.word	0x00000000
	.align		4
        /*0004*/ 	.word	0xffffffff
	.align		4
        /*0008*/ 	.word	0x00000000
	.align		4
        /*000c*/ 	.word	0xfffffffe
	.align		4
        /*0010*/ 	.word	0x00000000
	.align		4
        /*0014*/ 	.word	0xfffffffd
	.align		4
        /*0018*/ 	.word	0x00000000
	.align		4
        /*001c*/ 	.word	0xfffffffc


//--------------------- .text._Z15MatrixMulKernelPiS_S_i --------------------------
	.section	.text._Z15MatrixMulKernelPiS_S_i,"ax",@progbits
	.align	128
        .global         _Z15MatrixMulKernelPiS_S_i
        .type           _Z15MatrixMulKernelPiS_S_i,@function
        .size           _Z15MatrixMulKernelPiS_S_i,(.L_x_5 - _Z15MatrixMulKernelPiS_S_i)
        .other          _Z15MatrixMulKernelPiS_S_i,@"STO_CUDA_ENTRY STV_DEFAULT"
_Z15MatrixMulKernelPiS_S_i:
.text._Z15MatrixMulKernelPiS_S_i:
[----:B------:R-:W-:Y:S01]  /*0000*/  LDC R1, c[0x0][0x37c] ;  /* 0x0000df00ff017b82 */ /* 0x000fe20000000800 */
[----:B------:R-:W0:Y:S07]  /*0010*/  S2R R0, SR_TID.Y ;  /* 0x0000000000007919 */ /* 0x000e2e0000002200 */
[----:B------:R-:W0:Y:S01]  /*0020*/  S2UR UR4, SR_CTAID.Y ;  /* 0x00000000000479c3 */ /* 0x000e220000002600 */
[----:B------:R-:W1:Y:S01]  /*0030*/  LDCU UR20, c[0x0][0x398] ;  /* 0x00007300ff1477ac */ /* 0x000e620008000800 */
[----:B------:R-:W2:Y:S06]  /*0040*/  S2R R3, SR_TID.X ;  /* 0x0000000000037919 */ /* 0x000eac0000002100 */
[----:B------:R-:W0:Y:S08]  /*0050*/  LDC R13, c[0x0][0x364] ;  /* 0x0000d900ff0d7b82 */ /* 0x000e300000000800 */
[----:B------:R-:W2:Y:S08]  /*0060*/  S2UR UR5, SR_CTAID.X ;  /* 0x00000000000579c3 */ /* 0x000eb00000002500 */
[----:B------:R-:W2:Y:S01]  /*0070*/  LDC R2, c[0x0][0x360] ;  /* 0x0000d800ff027b82 */ /* 0x000ea20000000800 */
[----:B0-----:R-:W-:-:S02]  /*0080*/  IMAD R13, R13, UR4, R0 ;  /* 0x000000040d0d7c24 */ /* 0x001fc4000f8e0200 */
[----:B--2---:R-:W-:-:S05]  /*0090*/  IMAD R0, R2, UR5, R3 ;  /* 0x0000000502007c24 */ /* 0x004fca000f8e0203 */
[----:B------:R-:W-:-:S04]  /*00a0*/  VIMNMX R2, PT, PT, R13, R0, !PT ;  /* 0x000000000d027248 */ /* 0x000fc80007fe0100 */
[----:B-1----:R-:W-:-:S13]  /*00b0*/  ISETP.GE.AND P0, PT, R2, UR20, PT ;  /* 0x0000001402007c0c */ /* 0x002fda000bf06270 */
[----:B------:R-:W-:Y:S05]  /*00c0*/  @P0 EXIT ;  /* 0x000000000000094d */ /* 0x000fea0003800000 */
[----:B------:R-:W-:Y:S01]  /*00d0*/  UISETP.GE.U32.AND UP0, UPT, UR20, 0x8, UPT ;  /* 0x000000081400788c */ /* 0x000fe2000bf06070 */
[----:B------:R-:W-:Y:S02]  /*00e0*/  HFMA2 R12, -RZ, RZ, 0, 0 ;  /* 0x00000000ff0c7431 */ /* 0x000fe400000001ff */
[----:B------:R-:W-:Y:S01]  /*00f0*/  IMAD R13, R13, UR20, RZ ;  /* 0x000000140d0d7c24 */ /* 0x000fe2000f8e02ff */
[----:B------:R-:W-:Y:S01]  /*0100*/  UMOV UR4, URZ ;  /* 0x000000ff00047c82 */ /* 0x000fe20008000000 */
[----:B------:R-:W0:Y:S04]  /*0110*/  LDCU.64 UR18, c[0x0][0x358] ;  /* 0x00006b00ff1277ac */ /* 0x000e280008000a00 */
[----:B------:R-:W-:Y:S05]  /*0120*/  BRA.U !UP0, `(.L_x_0) ;  /* 0x0000000508047547 */ /* 0x000fea000b800000 */
[----:B------:R-:W1:Y:S01]  /*0130*/  LDCU.128 UR24, c[0x0][0x380] ;  /* 0x00007000ff1877ac */ /* 0x000e620008000c00 */
[----:B------:R-:W-:Y:S02]  /*0140*/  MOV R12, RZ ;  /* 0x000000ff000c7202 */ /* 0x000fe40000000f00 */
[----:B------:R-:W-:Y:S01]  /*0150*/  MOV R14, R0 ;  /* 0x00000000000e7202 */ /* 0x000fe20000000f00 */
[----:B------:R-:W-:-:S04]  /*0160*/  ULOP3.LUT UR4, UR20, 0x7ffffff8, URZ, 0xc0, !UPT ;  /* 0x7ffffff814047892 */ /* 0x000fc8000f8ec0ff */
[----:B------:R-:W-:Y:S01]  /*0170*/  UIADD3 UR5, UPT, UPT, -UR4, URZ, URZ ;  /* 0x000000ff04057290 */ /* 0x000fe2000fffe1ff */
[----:B-1----:R-:W-:Y:S01]  /*0180*/  MOV R2, UR24 ;  /* 0x0000001800027c02 */ /* 0x002fe20008000f00 */
[----:B------:R-:W-:Y:S01]  /*0190*/  UIMAD.WIDE UR6, UR20, 0x8, UR26 ;  /* 0x00000008140678a5 */ /* 0x000fe2000f8e021a */
[----:B------:R-:W-:Y:S01]  /*01a0*/  MOV R3, UR25 ;  /* 0x0000001900037c02 */ /* 0x000fe20008000f00 */
[----:B------:R-:W-:Y:S02]  /*01b0*/  UIMAD.WIDE UR8, UR20, 0xc, UR26 ;  /* 0x0000000c140878a5 */ /* 0x000fe4000f8e021a */
[----:B------:R-:W-:Y:S01]  /*01c0*/  UIMAD.WIDE UR10, UR20, 0x10, UR26 ;  /* 0x00000010140a78a5 */ /* 0x000fe2000f8e021a */
[----:B------:R-:W-:Y:S01]  /*01d0*/  IMAD.WIDE.U32 R2, R13, 0x4, R2 ;  /* 0x000000040d027825 */ /* 0x000fe200078e0002 */
[----:B------:R-:W-:Y:S02]  /*01e0*/  UIMAD.WIDE UR12, UR20, 0x14, UR26 ;  /* 0x00000014140c78a5 */ /* 0x000fe4000f8e021a */
[----:B------:R-:W-:Y:S01]  /*01f0*/  UIMAD.WIDE UR14, UR20, 0x18, UR26 ;  /* 0x00000018140e78a5 */ /* 0x000fe2000f8e021a */
[----:B------:R-:W-:Y:S01]  /*0200*/  IADD3 R2, P0, PT, R2, 0x10, RZ ;  /* 0x0000001002027810 */ /* 0x000fe20007f1e0ff */
[----:B------:R-:W-:-:S03]  /*0210*/  UIMAD.WIDE UR16, UR20, 0x1c, UR26 ;  /* 0x0000001c141078a5 */ /* 0x000fc6000f8e021a */
[----:B------:R-:W-:-:S09]  /*0220*/  IADD3.X R3, PT, PT, RZ, R3, RZ, P0, !PT ;  /* 0x00000003ff037210 */ /* 0x000fd200007fe4ff */
.L_x_1:
[----:B------:R-:W-:Y:S01]  /*0230*/  UIMAD.WIDE UR22, UR20, 0x4, UR26 ;  /* 0x00000004141678a5 */ /* 0x000fe2000f8e021a */
[----:B------:R-:W-:Y:S02]  /*0240*/  IMAD.MOV.U32 R23, RZ, RZ, 0x4 ;  /* 0x00000004ff177424 */ /* 0x000fe400078e00ff */
[----:B------:R-:W-:Y:S01]  /*0250*/  HFMA2 R11, -RZ, RZ, 0, 2.384185791015625e-07 ;  /* 0x00000004ff0b7431 */ /* 0x000fe200000001ff */
[----:B------:R-:W-:Y:S01]  /*0260*/  MOV R25, 0x4 ;  /* 0x0000000400197802 */ /* 0x000fe20000000f00 */
[----:B0-----:R-:W2:Y:S01]  /*0270*/  LDG.E R21, desc[UR18][R2.64+-0x10] ;  /* 0xfffff01202157981 */ /* 0x001ea2000c1e1900 */
[C---:B------:R-:W-:Y:S01]  /*0280*/  IMAD.WIDE R22, R14.reuse, R23, UR26 ;  /* 0x0000001a0e167e25 */ /* 0x040fe2000f8e0217 */
[----:B------:R-:W-:Y:S02]  /*0290*/  MOV R8, UR22 ;  /* 0x0000001600087c02 */ /* 0x000fe40008000f00 */
[----:B------:R-:W-:Y:S01]  /*02a0*/  MOV R9, UR23 ;  /* 0x0000001700097c02 */ /* 0x000fe20008000f00 */
[----:B------:R-:W3:Y:S02]  /*02b0*/  LDG.E R19, desc[UR18][R2.64+-0xc] ;  /* 0xfffff41202137981 */ /* 0x000ee4000c1e1900 */
[----:B------:R-:W-:-:S02]  /*02c0*/  IMAD.WIDE R8, R14, 0x4, R8 ;  /* 0x000000040e087825 */ /* 0x000fc400078e0208 */
[----:B------:R-:W2:Y:S01]  /*02d0*/  LDG.E R22, desc[UR18][R22.64] ;  /* 0x0000001216167981 */ /* 0x000ea2000c1e1900 */
[----:B------:R-:W-:Y:S01]  /*02e0*/  MOV R5, 0x4 ;  /* 0x0000000400057802 */ /* 0x000fe20000000f00 */
[C---:B------:R-:W-:Y:S02]  /*02f0*/  IMAD.WIDE R24, R14.reuse, R25, UR6 ;  /* 0x000000060e187e25 */ /* 0x040fe4000f8e0219 */
[----:B------:R0:W3:Y:S02]  /*0300*/  LDG.E R20, desc[UR18][R8.64] ;  /* 0x0000001208147981 */ /* 0x0000e4000c1e1900 */
[----:B------:R-:W-:Y:S02]  /*0310*/  IMAD.WIDE R10, R14, R11, UR8 ;  /* 0x000000080e0a7e25 */ /* 0x000fe4000f8e020b */
[----:B------:R-:W4:Y:S04]  /*0320*/  LDG.E R18, desc[UR18][R24.64] ;  /* 0x0000001218127981 */ /* 0x000f28000c1e1900 */
[----:B------:R-:W4:Y:S01]  /*0330*/  LDG.E R17, desc[UR18][R2.64+-0x8] ;  /* 0xfffff81202117981 */ /* 0x000f22000c1e1900 */
[----:B0-----:R-:W-:-:S02]  /*0340*/  HFMA2 R9, -RZ, RZ, 0, 2.384185791015625e-07 ;  /* 0x00000004ff097431 */ /* 0x001fc400000001ff */
[----:B------:R-:W-:Y:S01]  /*0350*/  IMAD.MOV.U32 R7, RZ, RZ, 0x4 ;  /* 0x00000004ff077424 */ /* 0x000fe200078e00ff */
[----:B------:R0:W5:Y:S01]  /*0360*/  LDG.E R16, desc[UR18][R10.64] ;  /* 0x000000120a107981 */ /* 0x000162000c1e1900 */
[----:B------:R-:W-:-:S03]  /*0370*/  IMAD.WIDE R4, R14, R5, UR10 ;  /* 0x0000000a0e047e25 */ /* 0x000fc6000f8e0205 */
[----:B------:R-:W5:Y:S01]  /*0380*/  LDG.E R15, desc[UR18][R2.64+-0x4] ;  /* 0xfffffc12020f7981 */ /* 0x000f62000c1e1900 */
[C---:B------:R-:W-:Y:S01]  /*0390*/  IMAD.WIDE R6, R14.reuse, R7, UR12 ;  /* 0x0000000c0e067e25 */ /* 0x040fe2000f8e0207 */
[----:B------:R-:W-:Y:S02]  /*03a0*/  MOV R27, 0x4 ;  /* 0x00000004001b7802 */ /* 0x000fe40000000f00 */
[----:B------:R1:W5:Y:S01]  /*03b0*/  LDG.E R4, desc[UR18][R4.64] ;  /* 0x0000001204047981 */ /* 0x000362000c1e1900 */
[----:B------:R-:W-:-:S03]  /*03c0*/  IMAD.WIDE R8, R14, R9, UR14 ;  /* 0x0000000e0e087e25 */ /* 0x000fc6000f8e0209 */
[----:B------:R-:W5:Y:S01]  /*03d0*/  LDG.E R23, desc[UR18][R2.64] ;  /* 0x0000001202177981 */ /* 0x000f62000c1e1900 */
[----:B0-----:R-:W-:-:S03]  /*03e0*/  IMAD.WIDE R10, R14, R27, UR16 ;  /* 0x000000100e0a7e25 */ /* 0x001fc6000f8e021b */
[----:B------:R-:W5:Y:S04]  /*03f0*/  LDG.E R7, desc[UR18][R6.64] ;  /* 0x0000001206077981 */ /* 0x000f68000c1e1900 */
[----:B------:R-:W5:Y:S04]  /*0400*/  LDG.E R24, desc[UR18][R2.64+0x4] ;  /* 0x0000041202187981 */ /* 0x000f68000c1e1900 */
[----:B------:R-:W5:Y:S04]  /*0410*/  LDG.E R8, desc[UR18][R8.64] ;  /* 0x0000001208087981 */ /* 0x000f68000c1e1900 */
[----:B------:R-:W5:Y:S04]  /*0420*/  LDG.E R25, desc[UR18][R2.64+0x8] ;  /* 0x0000081202197981 */ /* 0x000f68000c1e1900 */
[----:B------:R-:W5:Y:S04]  /*0430*/  LDG.E R10, desc[UR18][R10.64] ;  /* 0x000000120a0a7981 */ /* 0x000f68000c1e1900 */
[----:B------:R0:W5:Y:S01]  /*0440*/  LDG.E R27, desc[UR18][R2.64+0xc] ;  /* 0x00000c12021b7981 */ /* 0x000162000c1e1900 */
[----:B------:R-:W-:-:S04]  /*0450*/  UIADD3 UR5, UPT, UPT, UR5, 0x8, URZ ;  /* 0x0000000805057890 */ /* 0x000fc8000fffe0ff */
[----:B------:R-:W-:Y:S01]  /*0460*/  UISETP.NE.AND UP0, UPT, UR5, URZ, UPT ;  /* 0x000000ff0500728c */ /* 0x000fe2000bf05270 */
[----:B-1----:R-:W-:Y:S02]  /*0470*/  MOV R5, UR20 ;  /* 0x0000001400057c02 */ /* 0x002fe40008000f00 */
[----:B0-----:R-:W-:Y:S02]  /*0480*/  IADD3 R2, P0, PT, R2, 0x20, RZ ;  /* 0x0000002002027810 */ /* 0x001fe40007f1e0ff */
[----:B------:R-:W-:Y:S02]  /*0490*/  LEA R14, R5, R14, 0x3 ;  /* 0x0000000e050e7211 */ /* 0x000fe400078e18ff */
[----:B------:R-:W-:Y:S01]  /*04a0*/  IADD3.X R3, PT, PT, RZ, R3, RZ, P0, !PT ;  /* 0x00000003ff037210 */ /* 0x000fe200007fe4ff */
[----:B--2---:R-:W-:-:S04]  /*04b0*/  IMAD R21, R21, R22, R12 ;  /* 0x0000001615157224 */ /* 0x004fc800078e020c */
[----:B---3--:R-:W-:-:S04]  /*04c0*/  IMAD R19, R19, R20, R21 ;  /* 0x0000001413137224 */ /* 0x008fc800078e0215 */
[----:B----4-:R-:W-:-:S04]  /*04d0*/  IMAD R17, R17, R18, R19 ;  /* 0x0000001211117224 */ /* 0x010fc800078e0213 */
[----:B-----5:R-:W-:-:S04]  /*04e0*/  IMAD R15, R15, R16, R17 ;  /* 0x000000100f0f7224 */ /* 0x020fc800078e0211 */
[----:B------:R-:W-:-:S04]  /*04f0*/  IMAD R4, R23, R4, R15 ;  /* 0x0000000417047224 */ /* 0x000fc800078e020f */
[----:B------:R-:W-:-:S04]  /*0500*/  IMAD R4, R24, R7, R4 ;  /* 0x0000000718047224 */ /* 0x000fc800078e0204 */
[----:B------:R-:W-:-:S04]  /*0510*/  IMAD R4, R25, R8, R4 ;  /* 0x0000000819047224 */ /* 0x000fc800078e0204 */
[----:B------:R-:W-:Y:S01]  /*0520*/  IMAD R12, R27, R10, R4 ;  /* 0x0000000a1b0c7224 */ /* 0x000fe200078e0204 */
[----:B------:R-:W-:Y:S06]  /*0530*/  BRA.U UP0, `(.L_x_1) ;  /* 0xfffffffd003c7547 */ /* 0x000fec000b83ffff */
.L_x_0:
[----:B------:R-:W-:-:S04]  /*0540*/  ULOP3.LUT UR6, UR20, 0x7, URZ, 0xc0, !UPT ;  /* 0x0000000714067892 */ /* 0x000fc8000f8ec0ff */
[----:B------:R-:W-:-:S09]  /*0550*/  UISETP.NE.AND UP0, UPT, UR6, URZ, UPT ;  /* 0x000000ff0600728c */ /* 0x000fd2000bf05270 */
[----:B------:R-:W-:Y:S05]  /*0560*/  BRA.U !UP0, `(.L_x_2) ;  /* 0x0000000508387547 */ /* 0x000fea000b800000 */
[----:B------:R-:W-:Y:S02]  /*0570*/  UISETP.GE.U32.AND UP0, UPT, UR6, 0x4, UPT ;  /* 0x000000040600788c */ /* 0x000fe4000bf06070 */
[----:B------:R-:W-:-:S04]  /*0580*/  ULOP3.LUT UR5, UR20, 0x3, URZ, 0xc0, !UPT ;  /* 0x0000000314057892 */ /* 0x000fc8000f8ec0ff */
[----:B------:R-:W-:-:S03]  /*0590*/  UISETP.NE.AND UP1, UPT, UR5, URZ, UPT ;  /* 0x000000ff0500728c */ /* 0x000fc6000bf25270 */
[----:B------:R-:W-:Y:S08]  /*05a0*/  BRA.U !UP0, `(.L_x_3) ;  /* 0x00000001087c7547 */ /* 0x000ff0000b800000 */
[----:B------:R-:W1:Y:S01]  /*05b0*/  LDC.64 R6, c[0x0][0x388] ;  /* 0x0000e200ff067b82 */ /* 0x000e620000000a00 */
[----:B------:R-:W2:Y:S01]  /*05c0*/  LDCU.64 UR6, c[0x0][0x380] ;  /* 0x00007000ff0677ac */ /* 0x000ea20008000a00 */
[----:B------:R-:W-:Y:S01]  /*05d0*/  IMAD.U32 R9, RZ, RZ, UR4 ;  /* 0x00000004ff097e24 */ /* 0x000fe2000f8e00ff */
[C---:B------:R-:W-:Y:S02]  /*05e0*/  IADD3 R3, PT, PT, R13.reuse, UR4, RZ ;  /* 0x000000040d037c10 */ /* 0x040fe4000fffe0ff */
[----:B------:R-:W-:Y:S01]  /*05f0*/  IADD3 R10, P0, PT, R13, UR4, RZ ;  /* 0x000000040d0a7c10 */ /* 0x000fe2000ff1e0ff */
[----:B------:R-:W-:Y:S01]  /*0600*/  IMAD R9, R9, UR20, R0 ;  /* 0x0000001409097c24 */ /* 0x000fe2000f8e0200 */
[----:B------:R-:W-:Y:S01]  /*0610*/  MOV R11, UR20 ;  /* 0x00000014000b7c02 */ /* 0x000fe20008000f00 */
[----:B------:R-:W3:Y:S01]  /*0620*/  LDC.64 R4, c[0x0][0x380] ;  /* 0x0000e000ff047b82 */ /* 0x000ee20000000a00 */
[----:B------:R-:W-:Y:S01]  /*0630*/  MOV R15, UR20 ;  /* 0x00000014000f7c02 */ /* 0x000fe20008000f00 */
[----:B-1----:R-:W-:Y:S01]  /*0640*/  IMAD.WIDE R6, R9, 0x4, R6 ;  /* 0x0000000409067825 */ /* 0x002fe200078e0206 */
[----:B------:R-:W-:-:S05]  /*0650*/  MOV R9, UR20 ;  /* 0x0000001400097c02 */ /* 0x000fca0008000f00 */
[----:B------:R-:W-:Y:S02]  /*0660*/  IMAD.WIDE R8, R9, 0x4, R6 ;  /* 0x0000000409087825 */ /* 0x000fe400078e0206 */
[----:B0-----:R-:W4:Y:S02]  /*0670*/  LDG.E R6, desc[UR18][R6.64] ;  /* 0x0000001206067981 */ /* 0x001f24000c1e1900 */
[----:B---3--:R-:W-:Y:S01]  /*0680*/  IMAD.WIDE.U32 R4, R3, 0x4, R4 ;  /* 0x0000000403047825 */ /* 0x008fe200078e0004 */
[----:B------:R-:W-:Y:S01]  /*0690*/  IADD3.X R3, PT, PT, RZ, RZ, RZ, P0, !PT ;  /* 0x000000ffff037210 */ /* 0x000fe200007fe4ff */
[----:B------:R-:W3:Y:S01]  /*06a0*/  LDG.E R17, desc[UR18][R8.64] ;  /* 0x0000001208117981 */ /* 0x000ee2000c1e1900 */
[----:B--2---:R-:W-:-:S03]  /*06b0*/  LEA R2, P0, R10, UR6, 0x2 ;  /* 0x000000060a027c11 */ /* 0x004fc6000f8010ff */
[----:B------:R-:W4:Y:S01]  /*06c0*/  LDG.E R5, desc[UR18][R4.64] ;  /* 0x0000001204057981 */ /* 0x000f22000c1e1900 */
[----:B------:R-:W-:Y:S01]  /*06d0*/  LEA.HI.X R3, R10, UR7, R3, 0x2, P0 ;  /* 0x000000070a037c11 */ /* 0x000fe200080f1403 */
[----:B------:R-:W-:-:S04]  /*06e0*/  IMAD.WIDE R10, R11, 0x4, R8 ;  /* 0x000000040b0a7825 */ /* 0x000fc800078e0208 */
[----:B------:R-:W3:Y:S01]  /*06f0*/  LDG.E R16, desc[UR18][R2.64+0x4] ;  /* 0x0000041202107981 */ /* 0x000ee2000c1e1900 */
[----:B------:R-:W-:-:S03]  /*0700*/  IMAD.WIDE R14, R15, 0x4, R10 ;  /* 0x000000040f0e7825 */ /* 0x000fc600078e020a */
[----:B------:R-:W2:Y:S04]  /*0710*/  LDG.E R19, desc[UR18][R10.64] ;  /* 0x000000120a137981 */ /* 0x000ea8000c1e1900 */
[----:B------:R-:W2:Y:S04]  /*0720*/  LDG.E R18, desc[UR18][R2.64+0x8] ;  /* 0x0000081202127981 */ /* 0x000ea8000c1e1900 */
[----:B------:R-:W5:Y:S04]  /*0730*/  LDG.E R20, desc[UR18][R2.64+0xc] ;  /* 0x00000c1202147981 */ /* 0x000f68000c1e1900 */
[----:B------:R-:W5:Y:S01]  /*0740*/  LDG.E R14, desc[UR18][R14.64] ;  /* 0x000000120e0e7981 */ /* 0x000f62000c1e1900 */
[----:B------:R-:W-:Y:S01]  /*0750*/  UIADD3 UR4, UPT, UPT, UR4, 0x4, URZ ;  /* 0x0000000404047890 */ /* 0x000fe2000fffe0ff */
[----:B----4-:R-:W-:-:S04]  /*0760*/  IMAD R5, R5, R6, R12 ;  /* 0x0000000605057224 */ /* 0x010fc800078e020c */
[----:B---3--:R-:W-:-:S04]  /*0770*/  IMAD R5, R16, R17, R5 ;  /* 0x0000001110057224 */ /* 0x008fc800078e0205 */
[----:B--2---:R-:W-:-:S04]  /*0780*/  IMAD R5, R18, R19, R5 ;  /* 0x0000001312057224 */ /* 0x004fc800078e0205 */
[----:B-----5:R-:W-:-:S07]  /*0790*/  IMAD R12, R20, R14, R5 ;  /* 0x0000000e140c7224 */ /* 0x020fce00078e0205 */
.L_x_3:
[----:B------:R-:W-:Y:S05]  /*07a0*/  BRA.U !UP1, `(.L_x_2) ;  /* 0x0000000109a87547 */ /* 0x000fea000b800000 */
[----:B------:R-:W-:Y:S01]  /*07b0*/  UISETP.NE.AND UP0, UPT, UR5, 0x1, UPT ;  /* 0x000000010500788c */ /* 0x000fe2000bf05270 */
[----:B------:R-:W-:Y:S01]  /*07c0*/  MOV R7, UR4 ;  /* 0x0000000400077c02 */ /* 0x000fe20008000f00 */
[----:B------:R-:W-:Y:S02]  /*07d0*/  ULOP3.LUT UR5, UR20, 0x1, URZ, 0xc0, !UPT ;  /* 0x0000000114057892 */ /* 0x000fe4000f8ec0ff */
[----:B------:R-:W-:Y:S02]  /*07e0*/  MOV R15, UR20 ;  /* 0x00000014000f7c02 */ /* 0x000fe40008000f00 */
[----:B------:R-:W-:Y:S01]  /*07f0*/  UISETP.NE.U32.AND UP1, UPT, UR5, 0x1, UPT ;  /* 0x000000010500788c */ /* 0x000fe2000bf25070 */
[----:B------:R-:W-:-:S04]  /*0800*/  PLOP3.LUT P1, PT, PT, PT, UP0, 0x80, 0x8 ;  /* 0x000000000008781c */ /* 0x000fc80003f2f008 */
[----:B------:R-:W1:Y:S01]  /*0810*/  @UP0 LDCU.128 UR8, c[0x0][0x380] ;  /* 0x00007000ff0807ac */ /* 0x000e620008000c00 */
[----:B------:R-:W-:Y:S01]  /*0820*/  PLOP3.LUT P0, PT, PT, PT, UP1, 0x80, 0x8 ;  /* 0x000000000008781c */ /* 0x000fe20003f0f018 */
[----:B------:R-:W2:Y:S04]  /*0830*/  @UP0 LDCU.64 UR6, c[0x0][0x380] ;  /* 0x00007000ff0607ac */ /* 0x000ea80008000a00 */
[----:B------:R-:W3:Y:S03]  /*0840*/  @!UP1 LDCU.128 UR12, c[0x0][0x380] ;  /* 0x00007000ff0c97ac */ /* 0x000ee60008000c00 */
[C---:B------:R-:W-:Y:S02]  /*0850*/  @P1 IADD3 R3, PT, PT, R13.reuse, UR4, RZ ;  /* 0x000000040d031c10 */ /* 0x040fe4000fffe0ff */
[----:B------:R-:W-:Y:S01]  /*0860*/  @P1 IADD3 R6, P2, PT, R13, UR4, RZ ;  /* 0x000000040d061c10 */ /* 0x000fe2000ff5e0ff */
[----:B------:R-:W-:Y:S01]  /*0870*/  @UP0 UIADD3 UR4, UPT, UPT, UR4, 0x2, URZ ;  /* 0x0000000204040890 */ /* 0x000fe2000fffe0ff */
[----:B-1----:R-:W-:Y:S01]  /*0880*/  MOV R11, UR9 ;  /* 0x00000009000b7c02 */ /* 0x002fe20008000f00 */
[----:B------:R-:W-:Y:S01]  /*0890*/  IMAD.U32 R10, RZ, RZ, UR8 ;  /* 0x00000008ff0a7e24 */ /* 0x000fe2000f8e00ff */
[----:B------:R-:W-:-:S02]  /*08a0*/  MOV R4, UR10 ;  /* 0x0000000a00047c02 */ /* 0x000fc40008000f00 */
[----:B------:R-:W-:Y:S01]  /*08b0*/  MOV R5, UR11 ;  /* 0x0000000b00057c02 */ /* 0x000fe20008000f00 */
[----:B------:R-:W-:-:S04]  /*08c0*/  @P1 IMAD.WIDE.U32 R10, R3, 0x4, R10 ;  /* 0x00000004030a1825 */ /* 0x000fc800078e000a */
[----:B------:R-:W-:Y:S01]  /*08d0*/  @P1 IMAD R3, R7, UR20, R0 ;  /* 0x0000001407031c24 */ /* 0x000fe2000f8e0200 */
[----:B------:R-:W-:Y:S01]  /*08e0*/  @P1 IADD3.X R7, PT, PT, RZ, RZ, RZ, P2, !PT ;  /* 0x000000ffff071210 */ /* 0x000fe200017fe4ff */
[----:B------:R-:W-:Y:S01]  /*08f0*/  IMAD.U32 R19, RZ, RZ, UR4 ;  /* 0x00000004ff137e24 */ /* 0x000fe2000f8e00ff */
[C---:B--2---:R-:W-:Y:S01]  /*0900*/  @P1 LEA R2, P2, R6.reuse, UR6, 0x2 ;  /* 0x0000000606021c11 */ /* 0x044fe2000f8410ff */
[----:B------:R-:W-:Y:S01]  /*0910*/  @P1 IMAD.WIDE R4, R3, 0x4, R4 ;  /* 0x0000000403041825 */ /* 0x000fe200078e0204 */
[----:B------:R-:W-:Y:S01]  /*0920*/  @!P0 IADD3 R17, PT, PT, R13, UR4, RZ ;  /* 0x000000040d118c10 */ /* 0x000fe2000fffe0ff */
[----:B0-----:R-:W2:Y:S01]  /*0930*/  @P1 LDG.E R11, desc[UR18][R10.64] ;  /* 0x000000120a0b1981 */ /* 0x001ea2000c1e1900 */
[----:B------:R-:W-:Y:S01]  /*0940*/  @P1 LEA.HI.X R3, R6, UR7, R7, 0x2, P2 ;  /* 0x0000000706031c11 */ /* 0x000fe200090f1407 */
[----:B------:R-:W-:Y:S01]  /*0950*/  @!P0 IMAD R19, R19, UR20, R0 ;  /* 0x0000001413138c24 */ /* 0x000fe2000f8e0200 */
[----:B---3--:R-:W-:Y:S01]  /*0960*/  MOV R6, UR12 ;  /* 0x0000000c00067c02 */ /* 0x008fe20008000f00 */
[----:B------:R-:W-:Y:S01]  /*0970*/  @P1 IMAD.WIDE R14, R15, 0x4, R4 ;  /* 0x000000040f0e1825 */ /* 0x000fe200078e0204 */
[----:B------:R-:W-:Y:S01]  /*0980*/  MOV R7, UR13 ;  /* 0x0000000d00077c02 */ /* 0x000fe20008000f00 */
[----:B------:R-:W2:Y:S01]  /*0990*/  @P1 LDG.E R4, desc[UR18][R4.64] ;  /* 0x0000001204041981 */ /* 0x000ea2000c1e1900 */
[----:B------:R-:W-:-:S02]  /*09a0*/  MOV R8, UR14 ;  /* 0x0000000e00087c02 */ /* 0x000fc40008000f00 */
[----:B------:R-:W-:Y:S01]  /*09b0*/  MOV R9, UR15 ;  /* 0x0000000f00097c02 */ /* 0x000fe20008000f00 */
[----:B------:R-:W-:Y:S01]  /*09c0*/  @!P0 IMAD.WIDE.U32 R6, R17, 0x4, R6 ;  /* 0x0000000411068825 */ /* 0x000fe200078e0006 */
[----:B------:R-:W3:Y:S03]  /*09d0*/  @P1 LDG.E R14, desc[UR18][R14.64] ;  /* 0x000000120e0e1981 */ /* 0x000ee6000c1e1900 */
[----:B------:R-:W-:Y:S01]  /*09e0*/  @!P0 IMAD.WIDE R8, R19, 0x4, R8 ;  /* 0x0000000413088825 */ /* 0x000fe200078e0208 */
[----:B------:R-:W3:Y:S04]  /*09f0*/  @P1 LDG.E R2, desc[UR18][R2.64+0x4] ;  /* 0x0000041202021981 */ /* 0x000ee8000c1e1900 */
[----:B------:R-:W4:Y:S04]  /*0a00*/  @!P0 LDG.E R7, desc[UR18][R6.64] ;  /* 0x0000001206078981 */ /* 0x000f28000c1e1900 */
[----:B------:R-:W4:Y:S01]  /*0a10*/  @!P0 LDG.E R8, desc[UR18][R8.64] ;  /* 0x0000001208088981 */ /* 0x000f22000c1e1900 */
[----:B--2---:R-:W-:-:S04]  /*0a20*/  @P1 IMAD R11, R11, R4, R12 ;  /* 0x000000040b0b1224 */ /* 0x004fc800078e020c */
[----:B---3--:R-:W-:-:S04]  /*0a30*/  @P1 IMAD R12, R2, R14, R11 ;  /* 0x0000000e020c1224 */ /* 0x008fc800078e020b */
[----:B----4-:R-:W-:-:S07]  /*0a40*/  @!P0 IMAD R12, R7, R8, R12 ;  /* 0x00000008070c8224 */ /* 0x010fce00078e020c */
.L_x_2:
[----:B------:R-:W1:Y:S01]  /*0a50*/  LDC.64 R2, c[0x0][0x390] ;  /* 0x0000e400ff027b82 */ /* 0x000e620000000a00 */
[----:B------:R-:W-:-:S05]  /*0a60*/  IADD3 R13, PT, PT, R0, R13, RZ ;  /* 0x0000000d000d7210 */ /* 0x000fca0007ffe0ff */
[----:B-1----:R-:W-:-:S05]  /*0a70*/  IMAD.WIDE R2, R13, 0x4, R2 ;  /* 0x000000040d027825 */ /* 0x002fca00078e0202 */
[----:B0-----:R-:W-:Y:S01]  /*0a80*/  STG.E desc[UR18][R2.64], R12 ;  /* 0x0000000c02007986 */ /* 0x001fe2000c101912 */
[----:B------:R-:W-:Y:S05]  /*0a90*/  EXIT ;  /* 0x000000000000794d */ /* 0x000fea0003800000 */
.L_x_4:
[----:B------:R-:W-:-:S00]  /*0aa0*/  BRA `(.L_x_4) ;  /* 0xfffffffc00fc7947 */ /* 0x000fc0000383ffff */
[----:B------:R-:W-:-:S00]  /*0ab0*/  NOP ;  /* 0x0000000000007918 */ /* 0x000fc00000000000 */
        /* <DEDUP_REMOVED lines=12> */
.L_x_5:


//--------------------- .nv.shared.reserved.0     --------------------------
	.section	.nv.shared.reserved.0,"aw",@nobits
	.weak		__nv_reservedSMEM_offset_0_alias
	.size		__nv_reservedSMEM_offset_0_alias, 0, 64
	.other		__nv_reservedSMEM_offset_0_alias,@"STO_CUDA_RESERVED_SHARED STV_DEFAULT"
__nv_reservedSMEM_offset_0_alias:
	.zero		0
	.zero		64


//--------------------- .nv.constant0._Z15MatrixMulKernelPiS_S_i --------------------------
	.section	.nv.constant0._Z15MatrixMulKernelPiS_S_i,"a",@progbits
	.sectionflags	@""
	.align	4
.nv.constant0._Z15MatrixMulKernelPiS_S_i:
	.zero		924


//--------------------- SYMBOLS --------------------------

	.type		.nv.reservedSmem.offset0,@object
	.size		.nv.reservedSmem.offset0,0x4
